//
// Generated by NVIDIA NVVM Compiler
//
// Compiler Build ID: CL-36424714
// Cuda compilation tools, release 13.0, V13.0.88
// Based on NVVM 20.0.0
//

.version 9.0
.target sm_100
.address_size 64

	// .globl	_Z21matrix_vector_productPfS_S_i

.visible .entry _Z21matrix_vector_productPfS_S_i(
	.param .u64 .ptr .align 1 _Z21matrix_vector_productPfS_S_i_param_0,
	.param .u64 .ptr .align 1 _Z21matrix_vector_productPfS_S_i_param_1,
	.param .u64 .ptr .align 1 _Z21matrix_vector_productPfS_S_i_param_2,
	.param .u32 _Z21matrix_vector_productPfS_S_i_param_3
)
{
	.reg .pred 	%p<11>;
	.reg .b32 	%r<37>;
	.reg .b32 	%f<112>;
	.reg .b64 	%rd<31>;

	ld.param.u64 	%rd11, [_Z21matrix_vector_productPfS_S_i_param_0];
	ld.param.u64 	%rd12, [_Z21matrix_vector_productPfS_S_i_param_1];
	ld.param.u64 	%rd10, [_Z21matrix_vector_productPfS_S_i_param_2];
	ld.param.u32 	%r23, [_Z21matrix_vector_productPfS_S_i_param_3];
	cvta.to.global.u64 	%rd1, %rd12;
	cvta.to.global.u64 	%rd2, %rd11;
	mov.u32 	%r24, %ntid.x;
	mov.u32 	%r25, %ctaid.x;
	mov.u32 	%r26, %tid.x;
	mad.lo.s32 	%r1, %r24, %r25, %r26;
	setp.ge.s32 	%p1, %r1, %r23;
	@%p1 bra 	$L__BB0_15;
	setp.lt.s32 	%p2, %r23, 1;
	mov.f32 	%f111, 0f00000000;
	@%p2 bra 	$L__BB0_14;
	mul.lo.s32 	%r2, %r23, %r1;
	and.b32  	%r3, %r23, 15;
	setp.lt.u32 	%p3, %r23, 16;
	mov.f32 	%f111, 0f00000000;
	mov.b32 	%r33, 0;
	@%p3 bra 	$L__BB0_5;
	and.b32  	%r33, %r23, 2147483632;
	neg.s32 	%r31, %r33;
	add.s64 	%rd3, %rd2, 32;
	add.s64 	%rd29, %rd1, 32;
	mov.f32 	%f111, 0f00000000;
	mov.u32 	%r30, %r2;
$L__BB0_4:
	.pragma "nounroll";
	mul.wide.s32 	%rd13, %r30, 4;
	add.s64 	%rd14, %rd3, %rd13;
	ld.global.f32 	%f18, [%rd14+-32];
	ld.global.f32 	%f19, [%rd29+-32];
	fma.rn.f32 	%f20, %f18, %f19, %f111;
	ld.global.f32 	%f21, [%rd14+-28];
	ld.global.f32 	%f22, [%rd29+-28];
	fma.rn.f32 	%f23, %f21, %f22, %f20;
	ld.global.f32 	%f24, [%rd14+-24];
	ld.global.f32 	%f25, [%rd29+-24];
	fma.rn.f32 	%f26, %f24, %f25, %f23;
	ld.global.f32 	%f27, [%rd14+-20];
	ld.global.f32 	%f28, [%rd29+-20];
	fma.rn.f32 	%f29, %f27, %f28, %f26;
	ld.global.f32 	%f30, [%rd14+-16];
	ld.global.f32 	%f31, [%rd29+-16];
	fma.rn.f32 	%f32, %f30, %f31, %f29;
	ld.global.f32 	%f33, [%rd14+-12];
	ld.global.f32 	%f34, [%rd29+-12];
	fma.rn.f32 	%f35, %f33, %f34, %f32;
	ld.global.f32 	%f36, [%rd14+-8];
	ld.global.f32 	%f37, [%rd29+-8];
	fma.rn.f32 	%f38, %f36, %f37, %f35;
	ld.global.f32 	%f39, [%rd14+-4];
	ld.global.f32 	%f40, [%rd29+-4];
	fma.rn.f32 	%f41, %f39, %f40, %f38;
	ld.global.f32 	%f42, [%rd14];
	ld.global.f32 	%f43, [%rd29];
	fma.rn.f32 	%f44, %f42, %f43, %f41;
	ld.global.f32 	%f45, [%rd14+4];
	ld.global.f32 	%f46, [%rd29+4];
	fma.rn.f32 	%f47, %f45, %f46, %f44;
	ld.global.f32 	%f48, [%rd14+8];
	ld.global.f32 	%f49, [%rd29+8];
	fma.rn.f32 	%f50, %f48, %f49, %f47;
	ld.global.f32 	%f51, [%rd14+12];
	ld.global.f32 	%f52, [%rd29+12];
	fma.rn.f32 	%f53, %f51, %f52, %f50;
	ld.global.f32 	%f54, [%rd14+16];
	ld.global.f32 	%f55, [%rd29+16];
	fma.rn.f32 	%f56, %f54, %f55, %f53;
	ld.global.f32 	%f57, [%rd14+20];
	ld.global.f32 	%f58, [%rd29+20];
	fma.rn.f32 	%f59, %f57, %f58, %f56;
	ld.global.f32 	%f60, [%rd14+24];
	ld.global.f32 	%f61, [%rd29+24];
	fma.rn.f32 	%f62, %f60, %f61, %f59;
	ld.global.f32 	%f63, [%rd14+28];
	ld.global.f32 	%f64, [%rd29+28];
	fma.rn.f32 	%f111, %f63, %f64, %f62;
	add.s32 	%r31, %r31, 16;
	add.s32 	%r30, %r30, 16;
	add.s64 	%rd29, %rd29, 64;
	setp.ne.s32 	%p4, %r31, 0;
	@%p4 bra 	$L__BB0_4;
$L__BB0_5:
	setp.eq.s32 	%p5, %r3, 0;
	@%p5 bra 	$L__BB0_14;
	and.b32  	%r11, %r23, 7;
	setp.lt.u32 	%p6, %r3, 8;
	@%p6 bra 	$L__BB0_8;
	add.s32 	%r28, %r33, %r2;
	mul.wide.s32 	%rd15, %r28, 4;
	add.s64 	%rd16, %rd2, %rd15;
	ld.global.f32 	%f66, [%rd16];
	mul.wide.u32 	%rd17, %r33, 4;
	add.s64 	%rd18, %rd1, %rd17;
	ld.global.f32 	%f67, [%rd18];
	fma.rn.f32 	%f68, %f66, %f67, %f111;
	ld.global.f32 	%f69, [%rd16+4];
	ld.global.f32 	%f70, [%rd18+4];
	fma.rn.f32 	%f71, %f69, %f70, %f68;
	ld.global.f32 	%f72, [%rd16+8];
	ld.global.f32 	%f73, [%rd18+8];
	fma.rn.f32 	%f74, %f72, %f73, %f71;
	ld.global.f32 	%f75, [%rd16+12];
	ld.global.f32 	%f76, [%rd18+12];
	fma.rn.f32 	%f77, %f75, %f76, %f74;
	ld.global.f32 	%f78, [%rd16+16];
	ld.global.f32 	%f79, [%rd18+16];
	fma.rn.f32 	%f80, %f78, %f79, %f77;
	ld.global.f32 	%f81, [%rd16+20];
	ld.global.f32 	%f82, [%rd18+20];
	fma.rn.f32 	%f83, %f81, %f82, %f80;
	ld.global.f32 	%f84, [%rd16+24];
	ld.global.f32 	%f85, [%rd18+24];
	fma.rn.f32 	%f86, %f84, %f85, %f83;
	ld.global.f32 	%f87, [%rd16+28];
	ld.global.f32 	%f88, [%rd18+28];
	fma.rn.f32 	%f111, %f87, %f88, %f86;
	add.s32 	%r33, %r33, 8;
$L__BB0_8:
	setp.eq.s32 	%p7, %r11, 0;
	@%p7 bra 	$L__BB0_14;
	and.b32  	%r14, %r23, 3;
	setp.lt.u32 	%p8, %r11, 4;
	@%p8 bra 	$L__BB0_11;
	add.s32 	%r29, %r33, %r2;
	mul.wide.s32 	%rd19, %r29, 4;
	add.s64 	%rd20, %rd2, %rd19;
	ld.global.f32 	%f90, [%rd20];
	mul.wide.u32 	%rd21, %r33, 4;
	add.s64 	%rd22, %rd1, %rd21;
	ld.global.f32 	%f91, [%rd22];
	fma.rn.f32 	%f92, %f90, %f91, %f111;
	ld.global.f32 	%f93, [%rd20+4];
	ld.global.f32 	%f94, [%rd22+4];
	fma.rn.f32 	%f95, %f93, %f94, %f92;
	ld.global.f32 	%f96, [%rd20+8];
	ld.global.f32 	%f97, [%rd22+8];
	fma.rn.f32 	%f98, %f96, %f97, %f95;
	ld.global.f32 	%f99, [%rd20+12];
	ld.global.f32 	%f100, [%rd22+12];
	fma.rn.f32 	%f111, %f99, %f100, %f98;
	add.s32 	%r33, %r33, 4;
$L__BB0_11:
	setp.eq.s32 	%p9, %r14, 0;
	@%p9 bra 	$L__BB0_14;
	mul.wide.u32 	%rd23, %r33, 4;
	add.s64 	%rd30, %rd1, %rd23;
	add.s32 	%r36, %r33, %r2;
	neg.s32 	%r35, %r14;
$L__BB0_13:
	.pragma "nounroll";
	mul.wide.s32 	%rd24, %r36, 4;
	add.s64 	%rd25, %rd2, %rd24;
	ld.global.f32 	%f101, [%rd25];
	ld.global.f32 	%f102, [%rd30];
	fma.rn.f32 	%f111, %f101, %f102, %f111;
	add.s64 	%rd30, %rd30, 4;
	add.s32 	%r36, %r36, 1;
	add.s32 	%r35, %r35, 1;
	setp.ne.s32 	%p10, %r35, 0;
	@%p10 bra 	$L__BB0_13;
$L__BB0_14:
	cvta.to.global.u64 	%rd26, %rd10;
	mul.wide.s32 	%rd27, %r1, 4;
	add.s64 	%rd28, %rd26, %rd27;
	st.global.f32 	[%rd28], %f111;
$L__BB0_15:
	ret;

}


// ===== COMPILED SASS (sm_100) =====

	.target	sm_100

	.elftype	@"ET_EXEC"


//--------------------- .note.nv.tkinfo           --------------------------
	.section	.note.nv.tkinfo,"",@"SHT_NOTE"
	.sectionflags	@"SHF_NOTE_NV_TKINFO"
	.tkinfo
        /*0018*/ 	.word	0x00000002
        /*0030*/ 	.string	""
        /*0030*/ 	.string	"ptxas"
        /*0030*/ 	.string	"Cuda compilation tools, release 13.0, V13.0.88"
        /*0030*/ 	.string	"Build cuda_13.0.r13.0/compiler.36424714_0"
        /*0030*/ 	.string	"-arch sm_100 -m 64 "



//--------------------- .note.nv.cuinfo           --------------------------
	.section	.note.nv.cuinfo,"",@"SHT_NOTE"
	.sectionflags	@"SHF_NOTE_NV_CUINFO"
        /*0018*/ 	.short	0x0002
        /*001a*/ 	.short	0x0064
        /*001c*/ 	.short	0x0082
	.zero		2


//--------------------- .nv.info                  --------------------------
	.section	.nv.info,"",@"SHT_CUDA_INFO"
	.align	4


	//----- nvinfo : EIATTR_REGCOUNT
	.align		4
        /*0000*/ 	.byte	0x04, 0x2f
        /*0002*/ 	.short	(.L_1 - .L_0)
	.align		4
.L_0:
        /*0004*/ 	.word	index@(_Z21matrix_vector_productPfS_S_i)
        /*0008*/ 	.word	0x0000001e


	//----- nvinfo : EIATTR_FRAME_SIZE
	.align		4
.L_1:
        /*000c*/ 	.byte	0x04, 0x11
        /*000e*/ 	.short	(.L_3 - .L_2)
	.align		4
.L_2:
        /*0010*/ 	.word	index@(_Z21matrix_vector_productPfS_S_i)
        /*0014*/ 	.word	0x00000000


	//----- nvinfo : EIATTR_MIN_STACK_SIZE
	.align		4
.L_3:
        /*0018*/ 	.byte	0x04, 0x12
        /*001a*/ 	.short	(.L_5 - .L_4)
	.align		4
.L_4:
        /*001c*/ 	.word	index@(_Z21matrix_vector_productPfS_S_i)
        /*0020*/ 	.word	0x00000000
.L_5:


//--------------------- .nv.compat                --------------------------
	.section	.nv.compat,"",@"SHT_CUDA_COMPAT_INFO"
	.align	4
        /*0000*/ 	.byte	0x02, 0x09, 0x00, 0x00, 0x02, 0x02, 0x01, 0x00, 0x02, 0x05, 0x05, 0x00, 0x03, 0x07, 0x01, 0x01
        /*0010*/ 	.byte	0x02, 0x03, 0x00, 0x00, 0x02, 0x06, 0x01, 0x00, 0x04, 0x0b, 0x08, 0x00, 0x09, 0x00, 0x00, 0x00
        /*0020*/ 	.byte	0x00, 0x00, 0x00, 0x00


//--------------------- .nv.info._Z21matrix_vector_productPfS_S_i --------------------------
	.section	.nv.info._Z21matrix_vector_productPfS_S_i,"",@"SHT_CUDA_INFO"
	.sectionflags	@""
	.align	4


	//----- nvinfo : EIATTR_CUDA_API_VERSION
	.align		4
        /*0000*/ 	.byte	0x04, 0x37
        /*0002*/ 	.short	(.L_7 - .L_6)
.L_6:
        /*0004*/ 	.word	0x00000082


	//----- nvinfo : EIATTR_KPARAM_INFO
	.align		4
.L_7:
        /*0008*/ 	.byte	0x04, 0x17
        /*000a*/ 	.short	(.L_9 - .L_8)
.L_8:
        /*000c*/ 	.word	0x00000000
        /*0010*/ 	.short	0x0003
        /*0012*/ 	.short	0x0018
        /*0014*/ 	.byte	0x00, 0xf0, 0x11, 0x00


	//----- nvinfo : EIATTR_KPARAM_INFO
	.align		4
.L_9:
        /*0018*/ 	.byte	0x04, 0x17
        /*001a*/ 	.short	(.L_11 - .L_10)
.L_10:
        /*001c*/ 	.word	0x00000000
        /*0020*/ 	.short	0x0002
        /*0022*/ 	.short	0x0010
        /*0024*/ 	.byte	0x00, 0xf5, 0x21, 0x00


	//----- nvinfo : EIATTR_KPARAM_INFO
	.align		4
.L_11:
        /*0028*/ 	.byte	0x04, 0x17
        /*002a*/ 	.short	(.L_13 - .L_12)
.L_12:
        /*002c*/ 	.word	0x00000000
        /*0030*/ 	.short	0x0001
        /*0032*/ 	.short	0x0008
        /*0034*/ 	.byte	0x00, 0xf5, 0x21, 0x00


	//----- nvinfo : EIATTR_KPARAM_INFO
	.align		4
.L_13:
        /*0038*/ 	.byte	0x04, 0x17
        /*003a*/ 	.short	(.L_15 - .L_14)
.L_14:
        /*003c*/ 	.word	0x00000000
        /*0040*/ 	.short	0x0000
        /*0042*/ 	.short	0x0000
        /*0044*/ 	.byte	0x00, 0xf5, 0x21, 0x00


	//----- nvinfo : EIATTR_SPARSE_MMA_MASK
	.align		4
.L_15:
        /*0048*/ 	.byte	0x03, 0x50
        /*004a*/ 	.short	0x0000


	//----- nvinfo : EIATTR_MAXREG_COUNT
	.align		4
        /*004c*/ 	.byte	0x03, 0x1b
        /*004e*/ 	.short	0x00ff


	//----- nvinfo : EIATTR_MERCURY_ISA_VERSION
	.align		4
        /*0050*/ 	.byte	0x03, 0x5f
        /*0052*/ 	.short	0x0101


	//----- nvinfo : EIATTR_VRC_CTA_INIT_COUNT
	.align		4
        /*0054*/ 	.byte	0x02, 0x4a
	.zero		1
	.zero		1


	//----- nvinfo : EIATTR_EXIT_INSTR_OFFSETS
	.align		4
        /*0058*/ 	.byte	0x04, 0x1c
        /*005a*/ 	.short	(.L_17 - .L_16)


	//   ....[0]....
.L_16:
        /*005c*/ 	.word	0x00000070


	//   ....[1]....
        /*0060*/ 	.word	0x00000a80


	//----- nvinfo : EIATTR_CBANK_PARAM_SIZE
	.align		4
.L_17:
        /*0064*/ 	.byte	0x03, 0x19
        /*0066*/ 	.short	0x001c


	//----- nvinfo : EIATTR_PARAM_CBANK
	.align		4
        /*0068*/ 	.byte	0x04, 0x0a
        /*006a*/ 	.short	(.L_19 - .L_18)
	.align		4
.L_18:
        /*006c*/ 	.word	index@(.nv.constant0._Z21matrix_vector_productPfS_S_i)
        /*0070*/ 	.short	0x0380
        /*0072*/ 	.short	0x001c


	//----- nvinfo : EIATTR_SW_WAR
	.align		4
.L_19:
        /*0074*/ 	.byte	0x04, 0x36
        /*0076*/ 	.short	(.L_21 - .L_20)
.L_20:
        /*0078*/ 	.word	0x00000008
.L_21:


//--------------------- .nv.callgraph             --------------------------
	.section	.nv.callgraph,"",@"SHT_CUDA_CALLGRAPH"
	.align	4
	.sectionentsize	8
	.align		4
        /*0000*/ 	.word	0x00000000
	.align		4
        /*0004*/ 	.word	0xffffffff
	.align		4
        /*0008*/ 	.word	0x00000000
	.align		4
        /*000c*/ 	.word	0xfffffffe
	.align		4
        /*0010*/ 	.word	0x00000000
	.align		4
        /*0014*/ 	.word	0xfffffffd
	.align		4
        /*0018*/ 	.word	0x00000000
	.align		4
        /*001c*/ 	.word	0xfffffffc


//--------------------- .text._Z21matrix_vector_productPfS_S_i --------------------------
	.section	.text._Z21matrix_vector_productPfS_S_i,"ax",@progbits
	.align	128
        .global         _Z21matrix_vector_productPfS_S_i
        .type           _Z21matrix_vector_productPfS_S_i,@function
        .size           _Z21matrix_vector_productPfS_S_i,(.L_x_7 - _Z21matrix_vector_productPfS_S_i)
        .other          _Z21matrix_vector_productPfS_S_i,@"STO_CUDA_ENTRY STV_DEFAULT"
_Z21matrix_vector_productPfS_S_i:
.text._Z21matrix_vector_productPfS_S_i:
[----:B------:R-:W-:Y:S01]  /*0000*/  LDC R1, c[0x0][0x37c] ;  /* 0x0000df00ff017b82 */ /* 0x000fe20000000800 */
[----:B------:R-:W0:Y:S01]  /*0010*/  S2R R0, SR_CTAID.X ;  /* 0x0000000000007919 */ /* 0x000e220000002500 */
[----:B------:R-:W0:Y:S01]  /*0020*/  LDCU UR4, c[0x0][0x360] ;  /* 0x00006c00ff0477ac */ /* 0x000e220008000800 */
[----:B------:R-:W0:Y:S01]  /*0030*/  S2R R3, SR_TID.X ;  /* 0x0000000000037919 */ /* 0x000e220000002100 */
[----:B------:R-:W1:Y:S01]  /*0040*/  LDCU UR16, c[0x0][0x398] ;  /* 0x00007300ff1077ac */ /* 0x000e620008000800 */
[----:B0-----:R-:W-:-:S05]  /*0050*/  IMAD R0, R0, UR4, R3 ;  /* 0x0000000400007c24 */ /* 0x001fca000f8e0203 */
[----:B-1----:R-:W-:-:S13]  /*0060*/  ISETP.GE.AND P0, PT, R0, UR16, PT ;  /* 0x0000001000007c0c */ /* 0x002fda000bf06270 */
[----:B------:R-:W-:Y:S05]  /*0070*/  @P0 EXIT ;  /* 0x000000000000094d */ /* 0x000fea0003800000 */
[----:B------:R-:W-:Y:S01]  /*0080*/  UISETP.GE.AND UP0, UPT, UR16, 0x1, UPT ;  /* 0x000000011000788c */ /* 0x000fe2000bf06270 */
[----:B------:R-:W-:Y:S01]  /*0090*/  HFMA2 R15, -RZ, RZ, 0, 0 ;  /* 0x00000000ff0f7431 */ /* 0x000fe200000001ff */
[----:B------:R-:W0:Y:S07]  /*00a0*/  LDCU.64 UR14, c[0x0][0x358] ;  /* 0x00006b00ff0e77ac */ /* 0x000e2e0008000a00 */
[----:B------:R-:W-:Y:S05]  /*00b0*/  BRA.U !UP0, `(.L_x_0) ;  /* 0x0000000908647547 */ /* 0x000fea000b800000 */
[----:B------:R-:W-:Y:S02]  /*00c0*/  UISETP.GE.U32.AND UP1, UPT, UR16, 0x10, UPT ;  /* 0x000000101000788c */ /* 0x000fe4000bf26070 */
[----:B------:R-:W-:Y:S01]  /*00d0*/  IMAD R7, R0, UR16, RZ ;  /* 0x0000001000077c24 */ /* 0x000fe2000f8e02ff */
[----:B------:R-:W-:Y:S01]  /*00e0*/  ULOP3.LUT UR12, UR16, 0xf, URZ, 0xc0, !UPT ;  /* 0x0000000f100c7892 */ /* 0x000fe2000f8ec0ff */
[----:B------:R-:W-:Y:S02]  /*00f0*/  MOV R15, RZ ;  /* 0x000000ff000f7202 */ /* 0x000fe40000000f00 */
[----:B------:R-:W-:Y:S01]  /*0100*/  MOV R8, RZ ;  /* 0x000000ff00087202 */ /* 0x000fe20000000f00 */
[----:B------:R-:W-:Y:S02]  /*0110*/  UISETP.NE.AND UP0, UPT, UR12, URZ, UPT ;  /* 0x000000ff0c00728c */ /* 0x000fe4000bf05270 */
[----:B------:R-:W-:Y:S09]  /*0120*/  BRA.U !UP1, `(.L_x_1) ;  /* 0x0000000509147547 */ /* 0x000ff2000b800000 */
[----:B------:R-:W1:Y:S01]  /*0130*/  LDCU.128 UR8, c[0x0][0x380] ;  /* 0x00007000ff0877ac */ /* 0x000e620008000c00 */
[----:B------:R-:W-:Y:S02]  /*0140*/  MOV R15, RZ ;  /* 0x000000ff000f7202 */ /* 0x000fe40000000f00 */
[----:B------:R-:W-:Y:S01]  /*0150*/  MOV R6, R7 ;  /* 0x0000000700067202 */ /* 0x000fe20000000f00 */
[----:B------:R-:W-:-:S06]  /*0160*/  ULOP3.LUT UR13, UR16, 0x7ffffff0, URZ, 0xc0, !UPT ;  /* 0x7ffffff0100d7892 */ /* 0x000fcc000f8ec0ff */
[----:B------:R-:W-:Y:S01]  /*0170*/  MOV R8, UR13 ;  /* 0x0000000d00087c02 */ /* 0x000fe20008000f00 */
[----:B-1----:R-:W-:Y:S02]  /*0180*/  UIADD3 UR4, UP2, UPT, UR10, 0x20, URZ ;  /* 0x000000200a047890 */ /* 0x002fe4000ff5e0ff */
[----:B------:R-:W-:Y:S02]  /*0190*/  UIADD3 UR6, UP1, UPT, UR8, 0x20, URZ ;  /* 0x0000002008067890 */ /* 0x000fe4000ff3e0ff */
[----:B------:R-:W-:Y:S02]  /*01a0*/  UIADD3.X UR5, UPT, UPT, URZ, UR11, URZ, UP2, !UPT ;  /* 0x0000000bff057290 */ /* 0x000fe400097fe4ff */
[----:B------:R-:W-:Y:S01]  /*01b0*/  MOV R2, UR4 ;  /* 0x0000000400027c02 */ /* 0x000fe20008000f00 */
[----:B------:R-:W-:Y:S02]  /*01c0*/  UIADD3 UR8, UPT, UPT, -UR13, URZ, URZ ;  /* 0x000000ff0d087290 */ /* 0x000fe4000fffe1ff */
[----:B------:R-:W-:Y:S01]  /*01d0*/  UIADD3.X UR7, UPT, UPT, URZ, UR9, URZ, UP1, !UPT ;  /* 0x00000009ff077290 */ /* 0x000fe20008ffe4ff */
[----:B------:R-:W-:-:S11]  /*01e0*/  MOV R3, UR5 ;  /* 0x0000000500037c02 */ /* 0x000fd60008000f00 */
.L_x_2:
[----:B------:R-:W-:Y:S01]  /*01f0*/  MOV R4, UR6 ;  /* 0x0000000600047c02 */ /* 0x000fe20008000f00 */
[----:B0-----:R-:W2:Y:S01]  /*0200*/  LDG.E R17, desc[UR14][R2.64+-0x20] ;  /* 0xffffe00e02117981 */ /* 0x001ea2000c1e1900 */
[----:B------:R-:W-:-:S03]  /*0210*/  MOV R5, UR7 ;  /* 0x0000000700057c02 */ /* 0x000fc60008000f00 */
[----:B------:R-:W3:Y:S01]  /*0220*/  LDG.E R25, desc[UR14][R2.64+-0x1c] ;  /* 0xffffe40e02197981 */ /* 0x000ee2000c1e1900 */
[----:B------:R-:W-:-:S03]  /*0230*/  IMAD.WIDE R4, R6, 0x4, R4 ;  /* 0x0000000406047825 */ /* 0x000fc600078e0204 */
[----:B------:R-:W4:Y:S04]  /*0240*/  LDG.E R19, desc[UR14][R2.64+-0x18] ;  /* 0xffffe80e02137981 */ /* 0x000f28000c1e1900 */
[----:B------:R-:W2:Y:S04]  /*0250*/  LDG.E R16, desc[UR14][R4.64+-0x20] ;  /* 0xffffe00e04107981 */ /* 0x000ea8000c1e1900 */
[----:B------:R-:W3:Y:S04]  /*0260*/  LDG.E R18, desc[UR14][R4.64+-0x1c] ;  /* 0xffffe40e04127981 */ /* 0x000ee8000c1e1900 */
[----:B------:R-:W4:Y:S04]  /*0270*/  LDG.E R20, desc[UR14][R4.64+-0x18] ;  /* 0xffffe80e04147981 */ /* 0x000f28000c1e1900 */
[----:B------:R-:W5:Y:S04]  /*0280*/  LDG.E R22, desc[UR14][R2.64+-0x14] ;  /* 0xffffec0e02167981 */ /* 0x000f68000c1e1900 */
        /* <DEDUP_REMOVED lines=8> */
[----:B------:R-:W5:Y:S01]  /*0310*/  LDG.E R14, desc[UR14][R4.64+-0x4] ;  /* 0xfffffc0e040e7981 */ /* 0x000f62000c1e1900 */
[----:B--2---:R-:W-:-:S03]  /*0320*/  FFMA R17, R16, R17, R15 ;  /* 0x0000001110117223 */ /* 0x004fc6000000000f */
[----:B------:R-:W2:Y:S04]  /*0330*/  LDG.E R15, desc[UR14][R2.64] ;  /* 0x0000000e020f7981 */ /* 0x000ea8000c1e1900 */
[----:B------:R-:W2:Y:S01]  /*0340*/  LDG.E R16, desc[UR14][R4.64] ;  /* 0x0000000e04107981 */ /* 0x000ea2000c1e1900 */
[----:B---3--:R-:W-:-:S03]  /*0350*/  FFMA R25, R18, R25, R17 ;  /* 0x0000001912197223 */ /* 0x008fc60000000011 */
[----:B------:R-:W3:Y:S01]  /*0360*/  LDG.E R17, desc[UR14][R2.64+0x4] ;  /* 0x0000040e02117981 */ /* 0x000ee2000c1e1900 */
[----:B----4-:R-:W-:-:S03]  /*0370*/  FFMA R26, R20, R19, R25 ;  /* 0x00000013141a7223 */ /* 0x010fc60000000019 */
[----:B------:R-:W3:Y:S04]  /*0380*/  LDG.E R18, desc[UR14][R4.64+0x4] ;  /* 0x0000040e04127981 */ /* 0x000ee8000c1e1900 */
[----:B------:R-:W4:Y:S01]  /*0390*/  LDG.E R20, desc[UR14][R2.64+0x8] ;  /* 0x0000080e02147981 */ /* 0x000f22000c1e1900 */
[----:B-----5:R-:W-:-:S03]  /*03a0*/  FFMA R25, R21, R22, R26 ;  /* 0x0000001615197223 */ /* 0x020fc6000000001a */
[----:B------:R-:W4:Y:S04]  /*03b0*/  LDG.E R19, desc[UR14][R4.64+0x8] ;  /* 0x0000080e04137981 */ /* 0x000f28000c1e1900 */
[----:B------:R-:W5:Y:S01]  /*03c0*/  LDG.E R22, desc[UR14][R2.64+0xc] ;  /* 0x00000c0e02167981 */ /* 0x000f62000c1e1900 */
[----:B------:R-:W-:-:S03]  /*03d0*/  FFMA R25, R24, R23, R25 ;  /* 0x0000001718197223 */ /* 0x000fc60000000019 */
[----:B------:R-:W5:Y:S04]  /*03e0*/  LDG.E R21, desc[UR14][R4.64+0xc] ;  /* 0x00000c0e04157981 */ /* 0x000f68000c1e1900 */
[----:B------:R-:W5:Y:S01]  /*03f0*/  LDG.E R24, desc[UR14][R2.64+0x10] ;  /* 0x0000100e02187981 */ /* 0x000f62000c1e1900 */
[----:B------:R-:W-:-:S03]  /*0400*/  FFMA R25, R10, R9, R25 ;  /* 0x000000090a197223 */ /* 0x000fc60000000019 */
[----:B------:R-:W5:Y:S04]  /*0410*/  LDG.E R23, desc[UR14][R4.64+0x10] ;  /* 0x0000100e04177981 */ /* 0x000f68000c1e1900 */
[----:B------:R-:W5:Y:S01]  /*0420*/  LDG.E R10, desc[UR14][R2.64+0x14] ;  /* 0x0000140e020a7981 */ /* 0x000f62000c1e1900 */
[----:B------:R-:W-:-:S03]  /*0430*/  FFMA R27, R12, R11, R25 ;  /* 0x0000000b0c1b7223 */ /* 0x000fc60000000019 */
[----:B------:R-:W5:Y:S04]  /*0440*/  LDG.E R9, desc[UR14][R4.64+0x14] ;  /* 0x0000140e04097981 */ /* 0x000f68000c1e1900 */
[----:B------:R-:W5:Y:S04]  /*0450*/  LDG.E R11, desc[UR14][R2.64+0x18] ;  /* 0x0000180e020b7981 */ /* 0x000f68000c1e1900 */
[----:B------:R-:W5:Y:S04]  /*0460*/  LDG.E R12, desc[UR14][R4.64+0x18] ;  /* 0x0000180e040c7981 */ /* 0x000f68000c1e1900 */
[----:B------:R-:W5:Y:S04]  /*0470*/  LDG.E R25, desc[UR14][R4.64+0x1c] ;  /* 0x00001c0e04197981 */ /* 0x000f68000c1e1900 */
[----:B------:R0:W5:Y:S01]  /*0480*/  LDG.E R26, desc[UR14][R2.64+0x1c] ;  /* 0x00001c0e021a7981 */ /* 0x000162000c1e1900 */
[----:B------:R-:W-:Y:S01]  /*0490*/  FFMA R13, R14, R13, R27 ;  /* 0x0000000d0e0d7223 */ /* 0x000fe2000000001b */
[----:B------:R-:W-:-:S04]  /*04a0*/  UIADD3 UR8, UPT, UPT, UR8, 0x10, URZ ;  /* 0x0000001008087890 */ /* 0x000fc8000fffe0ff */
[----:B------:R-:W-:Y:S01]  /*04b0*/  UISETP.NE.AND UP1, UPT, UR8, URZ, UPT ;  /* 0x000000ff0800728c */ /* 0x000fe2000bf25270 */
[----:B0-----:R-:W-:Y:S02]  /*04c0*/  IADD3 R2, P0, PT, R2, 0x40, RZ ;  /* 0x0000004002027810 */ /* 0x001fe40007f1e0ff */
[----:B------:R-:W-:Y:S02]  /*04d0*/  IADD3 R6, PT, PT, R6, 0x10, RZ ;  /* 0x0000001006067810 */ /* 0x000fe40007ffe0ff */
[----:B------:R-:W-:Y:S01]  /*04e0*/  IADD3.X R3, PT, PT, RZ, R3, RZ, P0, !PT ;  /* 0x00000003ff037210 */ /* 0x000fe200007fe4ff */
[----:B--2---:R-:W-:-:S04]  /*04f0*/  FFMA R13, R16, R15, R13 ;  /* 0x0000000f100d7223 */ /* 0x004fc8000000000d */
[----:B---3--:R-:W-:-:S04]  /*0500*/  FFMA R18, R18, R17, R13 ;  /* 0x0000001112127223 */ /* 0x008fc8000000000d */
[----:B----4-:R-:W-:-:S04]  /*0510*/  FFMA R18, R19, R20, R18 ;  /* 0x0000001413127223 */ /* 0x010fc80000000012 */
[----:B-----5:R-:W-:-:S04]  /*0520*/  FFMA R18, R21, R22, R18 ;  /* 0x0000001615127223 */ /* 0x020fc80000000012 */
[----:B------:R-:W-:-:S04]  /*0530*/  FFMA R18, R23, R24, R18 ;  /* 0x0000001817127223 */ /* 0x000fc80000000012 */
[----:B------:R-:W-:-:S04]  /*0540*/  FFMA R9, R9, R10, R18 ;  /* 0x0000000a09097223 */ /* 0x000fc80000000012 */
[----:B------:R-:W-:-:S04]  /*0550*/  FFMA R12, R12, R11, R9 ;  /* 0x0000000b0c0c7223 */ /* 0x000fc80000000009 */
[----:B------:R-:W-:Y:S01]  /*0560*/  FFMA R15, R25, R26, R12 ;  /* 0x0000001a190f7223 */ /* 0x000fe2000000000c */
[----:B------:R-:W-:Y:S06]  /*0570*/  BRA.U UP1, `(.L_x_2) ;  /* 0xfffffffd011c7547 */ /* 0x000fec000b83ffff */
.L_x_1:
[----:B------:R-:W-:Y:S05]  /*0580*/  BRA.U !UP0, `(.L_x_0) ;  /* 0x0000000508307547 */ /* 0x000fea000b800000 */
[----:B------:R-:W-:Y:S02]  /*0590*/  UISETP.GE.U32.AND UP0, UPT, UR12, 0x8, UPT ;  /* 0x000000080c00788c */ /* 0x000fe4000bf06070 */
[----:B------:R-:W-:-:S04]  /*05a0*/  ULOP3.LUT UR5, UR16, 0x7, URZ, 0xc0, !UPT ;  /* 0x0000000710057892 */ /* 0x000fc8000f8ec0ff */
[----:B------:R-:W-:-:S03]  /*05b0*/  UISETP.NE.AND UP1, UPT, UR5, URZ, UPT ;  /* 0x000000ff0500728c */ /* 0x000fc6000bf25270 */
[----:B------:R-:W-:Y:S08]  /*05c0*/  BRA.U !UP0, `(.L_x_3) ;  /* 0x0000000108787547 */ /* 0x000ff0000b800000 */
[----:B------:R-:W1:Y:S01]  /*05d0*/  LDC.64 R2, c[0x0][0x380] ;  /* 0x0000e000ff027b82 */ /* 0x000e620000000a00 */
[----:B------:R-:W-:-:S07]  /*05e0*/  IADD3 R9, PT, PT, R7, R8, RZ ;  /* 0x0000000807097210 */ /* 0x000fce0007ffe0ff */
[----:B------:R-:W2:Y:S01]  /*05f0*/  LDC.64 R4, c[0x0][0x388] ;  /* 0x0000e200ff047b82 */ /* 0x000ea20000000a00 */
[----:B-1----:R-:W-:-:S05]  /*0600*/  IMAD.WIDE R2, R9, 0x4, R2 ;  /* 0x0000000409027825 */ /* 0x002fca00078e0202 */
[----:B0-----:R-:W3:Y:S01]  /*0610*/  LDG.E R10, desc[UR14][R2.64] ;  /* 0x0000000e020a7981 */ /* 0x001ee2000c1e1900 */
[----:B--2---:R-:W-:-:S03]  /*0620*/  IMAD.WIDE.U32 R4, R8, 0x4, R4 ;  /* 0x0000000408047825 */ /* 0x004fc600078e0004 */
[----:B------:R-:W2:Y:S04]  /*0630*/  LDG.E R13, desc[UR14][R2.64+0x4] ;  /* 0x0000040e020d7981 */ /* 0x000ea8000c1e1900 */
[----:B------:R-:W3:Y:S04]  /*0640*/  LDG.E R11, desc[UR14][R4.64] ;  /* 0x0000000e040b7981 */ /* 0x000ee8000c1e1900 */
[----:B------:R-:W2:Y:S04]  /*0650*/  LDG.E R12, desc[UR14][R4.64+0x4] ;  /* 0x0000040e040c7981 */ /* 0x000ea8000c1e1900 */
[----:B------:R-:W4:Y:S04]  /*0660*/  LDG.E R17, desc[UR14][R2.64+0x8] ;  /* 0x0000080e02117981 */ /* 0x000f28000c1e1900 */
        /* <DEDUP_REMOVED lines=11> */
[----:B------:R-:W-:Y:S01]  /*0720*/  IADD3 R8, PT, PT, R8, 0x8, RZ ;  /* 0x0000000808087810 */ /* 0x000fe20007ffe0ff */
[----:B---3--:R-:W-:-:S04]  /*0730*/  FFMA R10, R10, R11, R15 ;  /* 0x0000000b0a0a7223 */ /* 0x008fc8000000000f */
[----:B--2---:R-:W-:-:S04]  /*0740*/  FFMA R10, R13, R12, R10 ;  /* 0x0000000c0d0a7223 */ /* 0x004fc8000000000a */
[----:B----4-:R-:W-:-:S04]  /*0750*/  FFMA R10, R17, R14, R10 ;  /* 0x0000000e110a7223 */ /* 0x010fc8000000000a */
[----:B-----5:R-:W-:-:S04]  /*0760*/  FFMA R10, R19, R16, R10 ;  /* 0x00000010130a7223 */ /* 0x020fc8000000000a */
[----:B------:R-:W-:-:S04]  /*0770*/  FFMA R10, R21, R18, R10 ;  /* 0x00000012150a7223 */ /* 0x000fc8000000000a */
[----:B------:R-:W-:-:S04]  /*0780*/  FFMA R23, R23, R20, R10 ;  /* 0x0000001417177223 */ /* 0x000fc8000000000a */
[----:B------:R-:W-:-:S04]  /*0790*/  FFMA R6, R6, R9, R23 ;  /* 0x0000000906067223 */ /* 0x000fc80000000017 */
[----:B------:R-:W-:-:S07]  /*07a0*/  FFMA R15, R25, R22, R6 ;  /* 0x00000016190f7223 */ /* 0x000fce0000000006 */
.L_x_3:
        /* <DEDUP_REMOVED lines=17> */
[----:B------:R-:W5:Y:S01]  /*08c0*/  LDG.E R14, desc[UR14][R4.64+0xc] ;  /* 0x00000c0e040e7981 */ /* 0x000f62000c1e1900 */
[----:B------:R-:W-:Y:S01]  /*08d0*/  IADD3 R8, PT, PT, R8, 0x4, RZ ;  /* 0x0000000408087810 */ /* 0x000fe20007ffe0ff */
[----:B---3--:R-:W-:-:S04]  /*08e0*/  FFMA R6, R6, R9, R15 ;  /* 0x0000000906067223 */ /* 0x008fc8000000000f */
[----:B--2---:R-:W-:-:S04]  /*08f0*/  FFMA R6, R11, R10, R6 ;  /* 0x0000000a0b067223 */ /* 0x004fc80000000006 */
[----:B----4-:R-:W-:-:S04]  /*0900*/  FFMA R6, R13, R12, R6 ;  /* 0x0000000c0d067223 */ /* 0x010fc80000000006 */
[----:B-----5:R-:W-:-:S07]  /*0910*/  FFMA R15, R17, R14, R6 ;  /* 0x0000000e110f7223 */ /* 0x020fce0000000006 */
.L_x_4:
[----:B------:R-:W-:Y:S05]  /*0920*/  BRA.U !UP1, `(.L_x_0) ;  /* 0x0000000109487547 */ /* 0x000fea000b800000 */
[----:B------:R-:W1:Y:S01]  /*0930*/  LDC.64 R2, c[0x0][0x388] ;  /* 0x0000e200ff027b82 */ /* 0x000e620000000a00 */
[----:B------:R-:W-:Y:S01]  /*0940*/  IADD3 R7, PT, PT, R7, R8, RZ ;  /* 0x0000000807077210 */ /* 0x000fe20007ffe0ff */
[----:B------:R-:W-:-:S06]  /*0950*/  UIADD3 UR4, UPT, UPT, -UR4, URZ, URZ ;  /* 0x000000ff04047290 */ /* 0x000fcc000fffe1ff */
[----:B------:R-:W2:Y:S01]  /*0960*/  LDC.64 R10, c[0x0][0x380] ;  /* 0x0000e000ff0a7b82 */ /* 0x000ea20000000a00 */
[----:B-1----:R-:W-:-:S03]  /*0970*/  IMAD.WIDE.U32 R2, R8, 0x4, R2 ;  /* 0x0000000408027825 */ /* 0x002fc600078e0002 */
[----:B------:R-:W-:Y:S02]  /*0980*/  MOV R6, R2 ;  /* 0x0000000200067202 */ /* 0x000fe40000000f00 */
[----:B------:R-:W-:-:S07]  /*0990*/  MOV R5, R3 ;  /* 0x0000000300057202 */ /* 0x000fce0000000f00 */
.L_x_5:
[----:B--2---:R-:W-:Y:S01]  /*09a0*/  IMAD.WIDE R2, R7, 0x4, R10 ;  /* 0x0000000407027825 */ /* 0x004fe200078e020a */
[----:B------:R-:W-:-:S05]  /*09b0*/  MOV R4, R6 ;  /* 0x0000000600047202 */ /* 0x000fca0000000f00 */
[----:B0-----:R-:W2:Y:S04]  /*09c0*/  LDG.E R2, desc[UR14][R2.64] ;  /* 0x0000000e02027981 */ /* 0x001ea8000c1e1900 */
[----:B------:R0:W2:Y:S01]  /*09d0*/  LDG.E R4, desc[UR14][R4.64] ;  /* 0x0000000e04047981 */ /* 0x0000a2000c1e1900 */
[----:B------:R-:W-:Y:S01]  /*09e0*/  UIADD3 UR4, UPT, UPT, UR4, 0x1, URZ ;  /* 0x0000000104047890 */ /* 0x000fe2000fffe0ff */
[----:B------:R-:W-:Y:S02]  /*09f0*/  IADD3 R6, P0, PT, R6, 0x4, RZ ;  /* 0x0000000406067810 */ /* 0x000fe40007f1e0ff */
[----:B------:R-:W-:Y:S01]  /*0a00*/  IADD3 R7, PT, PT, R7, 0x1, RZ ;  /* 0x0000000107077810 */ /* 0x000fe20007ffe0ff */
[----:B------:R-:W-:Y:S01]  /*0a10*/  UISETP.NE.AND UP0, UPT, UR4, URZ, UPT ;  /* 0x000000ff0400728c */ /* 0x000fe2000bf05270 */
[----:B0-----:R-:W-:Y:S01]  /*0a20*/  IADD3.X R5, PT, PT, RZ, R5, RZ, P0, !PT ;  /* 0x00000005ff057210 */ /* 0x001fe200007fe4ff */
[----:B--2---:R-:W-:-:S07]  /*0a30*/  FFMA R15, R2, R4, R15 ;  /* 0x00000004020f7223 */ /* 0x004fce000000000f */
[----:B------:R-:W-:Y:S05]  /*0a40*/  BRA.U UP0, `(.L_x_5) ;  /* 0xfffffffd00d47547 */ /* 0x000fea000b83ffff */
.L_x_0:
[----:B------:R-:W1:Y:S02]  /*0a50*/  LDC.64 R2, c[0x0][0x390] ;  /* 0x0000e400ff027b82 */ /* 0x000e640000000a00 */
[----:B-1----:R-:W-:-:S05]  /*0a60*/  IMAD.WIDE R2, R0, 0x4, R2 ;  /* 0x0000000400027825 */ /* 0x002fca00078e0202 */
[----:B0-----:R-:W-:Y:S01]  /*0a70*/  STG.E desc[UR14][R2.64], R15 ;  /* 0x0000000f02007986 */ /* 0x001fe2000c10190e */
[----:B------:R-:W-:Y:S05]  /*0a80*/  EXIT ;  /* 0x000000000000794d */ /* 0x000fea0003800000 */
.L_x_6:
[----:B------:R-:W-:-:S00]  /*0a90*/  BRA `(.L_x_6) ;  /* 0xfffffffc00fc7947 */ /* 0x000fc0000383ffff */
[----:B------:R-:W-:-:S00]  /*0aa0*/  NOP ;  /* 0x0000000000007918 */ /* 0x000fc00000000000 */
        /* <DEDUP_REMOVED lines=13> */
.L_x_7:


//--------------------- .nv.shared.reserved.0     --------------------------
	.section	.nv.shared.reserved.0,"aw",@nobits
	.weak		__nv_reservedSMEM_offset_0_alias
	.size		__nv_reservedSMEM_offset_0_alias, 0, 64
	.other		__nv_reservedSMEM_offset_0_alias,@"STO_CUDA_RESERVED_SHARED STV_DEFAULT"
__nv_reservedSMEM_offset_0_alias:
	.zero		0
	.zero		64


//--------------------- .nv.constant0._Z21matrix_vector_productPfS_S_i --------------------------
	.section	.nv.constant0._Z21matrix_vector_productPfS_S_i,"a",@progbits
	.sectionflags	@""
	.align	4
.nv.constant0._Z21matrix_vector_productPfS_S_i:
	.zero		924


//--------------------- SYMBOLS --------------------------

	.type		.nv.reservedSmem.offset0,@object
	.size		.nv.reservedSmem.offset0,0x4
